//
// Generated by NVIDIA NVVM Compiler
//
// Compiler Build ID: CL-36424714
// Cuda compilation tools, release 13.0, V13.0.88
// Based on NVVM 20.0.0
//

.version 9.0
.target sm_100
.address_size 64

	// .globl	_Z11mult_MatrizPdS_S_i
// _ZZ11mult_MatrizPdS_S_iE5a_sub has been demoted
// _ZZ11mult_MatrizPdS_S_iE5b_sub has been demoted

.visible .entry _Z11mult_MatrizPdS_S_i(
	.param .u64 .ptr .align 1 _Z11mult_MatrizPdS_S_i_param_0,
	.param .u64 .ptr .align 1 _Z11mult_MatrizPdS_S_i_param_1,
	.param .u64 .ptr .align 1 _Z11mult_MatrizPdS_S_i_param_2,
	.param .u32 _Z11mult_MatrizPdS_S_i_param_3
)
{
	.reg .pred 	%p<6>;
	.reg .b32 	%r<50>;
	.reg .b64 	%rd<14>;
	.reg .b64 	%fd<111>;
	// demoted variable
	.shared .align 8 .b8 _ZZ11mult_MatrizPdS_S_iE5a_sub[8192];
	// demoted variable
	.shared .align 8 .b8 _ZZ11mult_MatrizPdS_S_iE5b_sub[8192];
	ld.param.u64 	%rd3, [_Z11mult_MatrizPdS_S_i_param_0];
	ld.param.u64 	%rd4, [_Z11mult_MatrizPdS_S_i_param_1];
	ld.param.u64 	%rd5, [_Z11mult_MatrizPdS_S_i_param_2];
	ld.param.u32 	%r24, [_Z11mult_MatrizPdS_S_i_param_3];
	mov.u32 	%r25, %ctaid.x;
	mov.u32 	%r26, %ctaid.y;
	mov.u32 	%r45, %tid.x;
	mov.u32 	%r47, %tid.y;
	shl.b32 	%r27, %r26, 5;
	add.s32 	%r3, %r27, %r47;
	shl.b32 	%r4, %r25, 5;
	add.s32 	%r5, %r4, %r45;
	shl.b32 	%r28, %r47, 8;
	mov.u32 	%r29, _ZZ11mult_MatrizPdS_S_iE5a_sub;
	add.s32 	%r6, %r29, %r28;
	shl.b32 	%r30, %r45, 3;
	add.s32 	%r7, %r6, %r30;
	mov.b64 	%rd6, 0;
	st.shared.u64 	[%r7], %rd6;
	mov.u32 	%r31, _ZZ11mult_MatrizPdS_S_iE5b_sub;
	add.s32 	%r32, %r31, %r28;
	add.s32 	%r8, %r32, %r30;
	st.shared.u64 	[%r8], %rd6;
	setp.lt.s32 	%p1, %r24, -30;
	mov.f64 	%fd110, 0d0000000000000000;
	@%p1 bra 	$L__BB0_7;
	add.s32 	%r33, %r24, -1;
	shr.s32 	%r34, %r33, 31;
	shr.u32 	%r35, %r34, 27;
	add.s32 	%r36, %r33, %r35;
	shr.s32 	%r37, %r36, 5;
	neg.s32 	%r49, %r37;
	add.s32 	%r9, %r31, %r30;
	mad.lo.s32 	%r40, %r47, %r24, %r45;
	add.s32 	%r48, %r40, %r4;
	shl.b32 	%r12, %r24, 5;
	mad.lo.s32 	%r46, %r24, %r3, %r45;
	cvta.to.global.u64 	%rd1, %rd3;
	cvta.to.global.u64 	%rd2, %rd4;
	mov.f64 	%fd110, 0d0000000000000000;
$L__BB0_2:
	max.s32 	%r41, %r3, %r45;
	setp.ge.s32 	%p2, %r41, %r24;
	mov.f64 	%fd108, 0d0000000000000000;
	@%p2 bra 	$L__BB0_4;
	mul.wide.s32 	%rd7, %r46, 8;
	add.s64 	%rd8, %rd1, %rd7;
	ld.global.f64 	%fd108, [%rd8];
$L__BB0_4:
	st.shared.f64 	[%r7], %fd108;
	max.s32 	%r42, %r5, %r47;
	setp.ge.s32 	%p3, %r42, %r24;
	mov.f64 	%fd109, 0d0000000000000000;
	@%p3 bra 	$L__BB0_6;
	mul.wide.s32 	%rd9, %r48, 8;
	add.s64 	%rd10, %rd2, %rd9;
	ld.global.f64 	%fd109, [%rd10];
$L__BB0_6:
	st.shared.f64 	[%r8], %fd109;
	bar.sync 	0;
	ld.shared.f64 	%fd12, [%r6];
	ld.shared.f64 	%fd13, [%r9];
	fma.rn.f64 	%fd14, %fd12, %fd13, %fd110;
	ld.shared.f64 	%fd15, [%r6+8];
	ld.shared.f64 	%fd16, [%r9+256];
	fma.rn.f64 	%fd17, %fd15, %fd16, %fd14;
	ld.shared.f64 	%fd18, [%r6+16];
	ld.shared.f64 	%fd19, [%r9+512];
	fma.rn.f64 	%fd20, %fd18, %fd19, %fd17;
	ld.shared.f64 	%fd21, [%r6+24];
	ld.shared.f64 	%fd22, [%r9+768];
	fma.rn.f64 	%fd23, %fd21, %fd22, %fd20;
	ld.shared.f64 	%fd24, [%r6+32];
	ld.shared.f64 	%fd25, [%r9+1024];
	fma.rn.f64 	%fd26, %fd24, %fd25, %fd23;
	ld.shared.f64 	%fd27, [%r6+40];
	ld.shared.f64 	%fd28, [%r9+1280];
	fma.rn.f64 	%fd29, %fd27, %fd28, %fd26;
	ld.shared.f64 	%fd30, [%r6+48];
	ld.shared.f64 	%fd31, [%r9+1536];
	fma.rn.f64 	%fd32, %fd30, %fd31, %fd29;
	ld.shared.f64 	%fd33, [%r6+56];
	ld.shared.f64 	%fd34, [%r9+1792];
	fma.rn.f64 	%fd35, %fd33, %fd34, %fd32;
	ld.shared.f64 	%fd36, [%r6+64];
	ld.shared.f64 	%fd37, [%r9+2048];
	fma.rn.f64 	%fd38, %fd36, %fd37, %fd35;
	ld.shared.f64 	%fd39, [%r6+72];
	ld.shared.f64 	%fd40, [%r9+2304];
	fma.rn.f64 	%fd41, %fd39, %fd40, %fd38;
	ld.shared.f64 	%fd42, [%r6+80];
	ld.shared.f64 	%fd43, [%r9+2560];
	fma.rn.f64 	%fd44, %fd42, %fd43, %fd41;
	ld.shared.f64 	%fd45, [%r6+88];
	ld.shared.f64 	%fd46, [%r9+2816];
	fma.rn.f64 	%fd47, %fd45, %fd46, %fd44;
	ld.shared.f64 	%fd48, [%r6+96];
	ld.shared.f64 	%fd49, [%r9+3072];
	fma.rn.f64 	%fd50, %fd48, %fd49, %fd47;
	ld.shared.f64 	%fd51, [%r6+104];
	ld.shared.f64 	%fd52, [%r9+3328];
	fma.rn.f64 	%fd53, %fd51, %fd52, %fd50;
	ld.shared.f64 	%fd54, [%r6+112];
	ld.shared.f64 	%fd55, [%r9+3584];
	fma.rn.f64 	%fd56, %fd54, %fd55, %fd53;
	ld.shared.f64 	%fd57, [%r6+120];
	ld.shared.f64 	%fd58, [%r9+3840];
	fma.rn.f64 	%fd59, %fd57, %fd58, %fd56;
	ld.shared.f64 	%fd60, [%r6+128];
	ld.shared.f64 	%fd61, [%r9+4096];
	fma.rn.f64 	%fd62, %fd60, %fd61, %fd59;
	ld.shared.f64 	%fd63, [%r6+136];
	ld.shared.f64 	%fd64, [%r9+4352];
	fma.rn.f64 	%fd65, %fd63, %fd64, %fd62;
	ld.shared.f64 	%fd66, [%r6+144];
	ld.shared.f64 	%fd67, [%r9+4608];
	fma.rn.f64 	%fd68, %fd66, %fd67, %fd65;
	ld.shared.f64 	%fd69, [%r6+152];
	ld.shared.f64 	%fd70, [%r9+4864];
	fma.rn.f64 	%fd71, %fd69, %fd70, %fd68;
	ld.shared.f64 	%fd72, [%r6+160];
	ld.shared.f64 	%fd73, [%r9+5120];
	fma.rn.f64 	%fd74, %fd72, %fd73, %fd71;
	ld.shared.f64 	%fd75, [%r6+168];
	ld.shared.f64 	%fd76, [%r9+5376];
	fma.rn.f64 	%fd77, %fd75, %fd76, %fd74;
	ld.shared.f64 	%fd78, [%r6+176];
	ld.shared.f64 	%fd79, [%r9+5632];
	fma.rn.f64 	%fd80, %fd78, %fd79, %fd77;
	ld.shared.f64 	%fd81, [%r6+184];
	ld.shared.f64 	%fd82, [%r9+5888];
	fma.rn.f64 	%fd83, %fd81, %fd82, %fd80;
	ld.shared.f64 	%fd84, [%r6+192];
	ld.shared.f64 	%fd85, [%r9+6144];
	fma.rn.f64 	%fd86, %fd84, %fd85, %fd83;
	ld.shared.f64 	%fd87, [%r6+200];
	ld.shared.f64 	%fd88, [%r9+6400];
	fma.rn.f64 	%fd89, %fd87, %fd88, %fd86;
	ld.shared.f64 	%fd90, [%r6+208];
	ld.shared.f64 	%fd91, [%r9+6656];
	fma.rn.f64 	%fd92, %fd90, %fd91, %fd89;
	ld.shared.f64 	%fd93, [%r6+216];
	ld.shared.f64 	%fd94, [%r9+6912];
	fma.rn.f64 	%fd95, %fd93, %fd94, %fd92;
	ld.shared.f64 	%fd96, [%r6+224];
	ld.shared.f64 	%fd97, [%r9+7168];
	fma.rn.f64 	%fd98, %fd96, %fd97, %fd95;
	ld.shared.f64 	%fd99, [%r6+232];
	ld.shared.f64 	%fd100, [%r9+7424];
	fma.rn.f64 	%fd101, %fd99, %fd100, %fd98;
	ld.shared.f64 	%fd102, [%r6+240];
	ld.shared.f64 	%fd103, [%r9+7680];
	fma.rn.f64 	%fd104, %fd102, %fd103, %fd101;
	ld.shared.f64 	%fd105, [%r6+248];
	ld.shared.f64 	%fd106, [%r9+7936];
	fma.rn.f64 	%fd110, %fd105, %fd106, %fd104;
	bar.sync 	0;
	add.s32 	%r49, %r49, 1;
	add.s32 	%r48, %r48, %r12;
	add.s32 	%r47, %r47, 32;
	add.s32 	%r46, %r46, 32;
	add.s32 	%r45, %r45, 32;
	setp.ne.s32 	%p4, %r49, 1;
	@%p4 bra 	$L__BB0_2;
$L__BB0_7:
	max.s32 	%r43, %r3, %r5;
	setp.ge.s32 	%p5, %r43, %r24;
	@%p5 bra 	$L__BB0_9;
	mad.lo.s32 	%r44, %r24, %r3, %r5;
	cvta.to.global.u64 	%rd11, %rd5;
	mul.wide.u32 	%rd12, %r44, 8;
	add.s64 	%rd13, %rd11, %rd12;
	st.global.f64 	[%rd13], %fd110;
$L__BB0_9:
	ret;

}


// ===== COMPILED SASS (sm_100) =====

	.target	sm_100

	.elftype	@"ET_EXEC"


//--------------------- .note.nv.tkinfo           --------------------------
	.section	.note.nv.tkinfo,"",@"SHT_NOTE"
	.sectionflags	@"SHF_NOTE_NV_TKINFO"
	.tkinfo
        /*0018*/ 	.word	0x00000002
        /*0030*/ 	.string	""
        /*0030*/ 	.string	"ptxas"
        /*0030*/ 	.string	"Cuda compilation tools, release 13.0, V13.0.88"
        /*0030*/ 	.string	"Build cuda_13.0.r13.0/compiler.36424714_0"
        /*0030*/ 	.string	"-arch sm_100 -m 64 "



//--------------------- .note.nv.cuinfo           --------------------------
	.section	.note.nv.cuinfo,"",@"SHT_NOTE"
	.sectionflags	@"SHF_NOTE_NV_CUINFO"
        /*0018*/ 	.short	0x0002
        /*001a*/ 	.short	0x0064
        /*001c*/ 	.short	0x0082
	.zero		2


//--------------------- .nv.info                  --------------------------
	.section	.nv.info,"",@"SHT_CUDA_INFO"
	.align	4


	//----- nvinfo : EIATTR_REGCOUNT
	.align		4
        /*0000*/ 	.byte	0x04, 0x2f
        /*0002*/ 	.short	(.L_1 - .L_0)
	.align		4
.L_0:
        /*0004*/ 	.word	index@(_Z11mult_MatrizPdS_S_i)
        /*0008*/ 	.word	0x00000020


	//----- nvinfo : EIATTR_FRAME_SIZE
	.align		4
.L_1:
        /*000c*/ 	.byte	0x04, 0x11
        /*000e*/ 	.short	(.L_3 - .L_2)
	.align		4
.L_2:
        /*0010*/ 	.word	index@(_Z11mult_MatrizPdS_S_i)
        /*0014*/ 	.word	0x00000000


	//----- nvinfo : EIATTR_MIN_STACK_SIZE
	.align		4
.L_3:
        /*0018*/ 	.byte	0x04, 0x12
        /*001a*/ 	.short	(.L_5 - .L_4)
	.align		4
.L_4:
        /*001c*/ 	.word	index@(_Z11mult_MatrizPdS_S_i)
        /*0020*/ 	.word	0x00000000
.L_5:


//--------------------- .nv.compat                --------------------------
	.section	.nv.compat,"",@"SHT_CUDA_COMPAT_INFO"
	.align	4
        /*0000*/ 	.byte	0x02, 0x09, 0x00, 0x00, 0x02, 0x02, 0x01, 0x00, 0x02, 0x05, 0x05, 0x00, 0x03, 0x07, 0x01, 0x01
        /*0010*/ 	.byte	0x02, 0x03, 0x00, 0x00, 0x02, 0x06, 0x01, 0x00, 0x04, 0x0b, 0x08, 0x00, 0x01, 0x00, 0x00, 0x00
        /*0020*/ 	.byte	0x00, 0x00, 0x00, 0x00


//--------------------- .nv.info._Z11mult_MatrizPdS_S_i --------------------------
	.section	.nv.info._Z11mult_MatrizPdS_S_i,"",@"SHT_CUDA_INFO"
	.sectionflags	@""
	.align	4


	//----- nvinfo : EIATTR_CUDA_API_VERSION
	.align		4
        /*0000*/ 	.byte	0x04, 0x37
        /*0002*/ 	.short	(.L_7 - .L_6)
.L_6:
        /*0004*/ 	.word	0x00000082


	//----- nvinfo : EIATTR_KPARAM_INFO
	.align		4
.L_7:
        /*0008*/ 	.byte	0x04, 0x17
        /*000a*/ 	.short	(.L_9 - .L_8)
.L_8:
        /*000c*/ 	.word	0x00000000
        /*0010*/ 	.short	0x0003
        /*0012*/ 	.short	0x0018
        /*0014*/ 	.byte	0x00, 0xf0, 0x11, 0x00


	//----- nvinfo : EIATTR_KPARAM_INFO
	.align		4
.L_9:
        /*0018*/ 	.byte	0x04, 0x17
        /*001a*/ 	.short	(.L_11 - .L_10)
.L_10:
        /*001c*/ 	.word	0x00000000
        /*0020*/ 	.short	0x0002
        /*0022*/ 	.short	0x0010
        /*0024*/ 	.byte	0x00, 0xf5, 0x21, 0x00


	//----- nvinfo : EIATTR_KPARAM_INFO
	.align		4
.L_11:
        /*0028*/ 	.byte	0x04, 0x17
        /*002a*/ 	.short	(.L_13 - .L_12)
.L_12:
        /*002c*/ 	.word	0x00000000
        /*0030*/ 	.short	0x0001
        /*0032*/ 	.short	0x0008
        /*0034*/ 	.byte	0x00, 0xf5, 0x21, 0x00


	//----- nvinfo : EIATTR_KPARAM_INFO
	.align		4
.L_13:
        /*0038*/ 	.byte	0x04, 0x17
        /*003a*/ 	.short	(.L_15 - .L_14)
.L_14:
        /*003c*/ 	.word	0x00000000
        /*0040*/ 	.short	0x0000
        /*0042*/ 	.short	0x0000
        /*0044*/ 	.byte	0x00, 0xf5, 0x21, 0x00


	//----- nvinfo : EIATTR_SPARSE_MMA_MASK
	.align		4
.L_15:
        /*0048*/ 	.byte	0x03, 0x50
        /*004a*/ 	.short	0x0000


	//----- nvinfo : EIATTR_MAXREG_COUNT
	.align		4
        /*004c*/ 	.byte	0x03, 0x1b
        /*004e*/ 	.short	0x00ff


	//----- nvinfo : EIATTR_NUM_BARRIERS
	.align		4
        /*0050*/ 	.byte	0x02, 0x4c
        /*0052*/ 	.byte	0x01
	.zero		1


	//----- nvinfo : EIATTR_MERCURY_ISA_VERSION
	.align		4
        /*0054*/ 	.byte	0x03, 0x5f
        /*0056*/ 	.short	0x0101


	//----- nvinfo : EIATTR_VRC_CTA_INIT_COUNT
	.align		4
        /*0058*/ 	.byte	0x02, 0x4a
	.zero		1
	.zero		1


	//----- nvinfo : EIATTR_EXIT_INSTR_OFFSETS
	.align		4
        /*005c*/ 	.byte	0x04, 0x1c
        /*005e*/ 	.short	(.L_17 - .L_16)


	//   ....[0]....
.L_16:
        /*0060*/ 	.word	0x000008d0


	//   ....[1]....
        /*0064*/ 	.word	0x00000920


	//----- nvinfo : EIATTR_CBANK_PARAM_SIZE
	.align		4
.L_17:
        /*0068*/ 	.byte	0x03, 0x19
        /*006a*/ 	.short	0x001c


	//----- nvinfo : EIATTR_PARAM_CBANK
	.align		4
        /*006c*/ 	.byte	0x04, 0x0a
        /*006e*/ 	.short	(.L_19 - .L_18)
	.align		4
.L_18:
        /*0070*/ 	.word	index@(.nv.constant0._Z11mult_MatrizPdS_S_i)
        /*0074*/ 	.short	0x0380
        /*0076*/ 	.short	0x001c


	//----- nvinfo : EIATTR_SW_WAR
	.align		4
.L_19:
        /*0078*/ 	.byte	0x04, 0x36
        /*007a*/ 	.short	(.L_21 - .L_20)
.L_20:
        /*007c*/ 	.word	0x00000008
.L_21:


//--------------------- .nv.callgraph             --------------------------
	.section	.nv.callgraph,"",@"SHT_CUDA_CALLGRAPH"
	.align	4
	.sectionentsize	8
	.align		4
        /*0000*/ 	.word	0x00000000
	.align		4
        /*0004*/ 	.word	0xffffffff
	.align		4
        /*0008*/ 	.word	0x00000000
	.align		4
        /*000c*/ 	.word	0xfffffffe
	.align		4
        /*0010*/ 	.word	0x00000000
	.align		4
        /*0014*/ 	.word	0xfffffffd
	.align		4
        /*0018*/ 	.word	0x00000000
	.align		4
        /*001c*/ 	.word	0xfffffffc


//--------------------- .text._Z11mult_MatrizPdS_S_i --------------------------
	.section	.text._Z11mult_MatrizPdS_S_i,"ax",@progbits
	.align	128
        .global         _Z11mult_MatrizPdS_S_i
        .type           _Z11mult_MatrizPdS_S_i,@function
        .size           _Z11mult_MatrizPdS_S_i,(.L_x_3 - _Z11mult_MatrizPdS_S_i)
        .other          _Z11mult_MatrizPdS_S_i,@"STO_CUDA_ENTRY STV_DEFAULT"
_Z11mult_MatrizPdS_S_i:
.text._Z11mult_MatrizPdS_S_i:
[----:B------:R-:W-:Y:S01]  /*0000*/  LDC R1, c[0x0][0x37c] ;  /* 0x0000df00ff017b82 */ /* 0x000fe20000000800 */
[----:B------:R-:W0:Y:S07]  /*0010*/  S2R R7, SR_TID.Y ;  /* 0x0000000000077919 */ /* 0x000e2e0000002200 */
[----:B------:R-:W1:Y:S01]  /*0020*/  S2UR UR6, SR_CgaCtaId ;  /* 0x00000000000679c3 */ /* 0x000e620000008800 */
[----:B------:R-:W-:Y:S01]  /*0030*/  UMOV UR4, 0x400 ;  /* 0x0000040000047882 */ /* 0x000fe20000000000 */
[----:B------:R-:W2:Y:S01]  /*0040*/  LDCU UR7, c[0x0][0x398] ;  /* 0x00007300ff0777ac */ /* 0x000ea20008000800 */
[----:B------:R-:W3:Y:S01]  /*0050*/  S2R R17, SR_TID.X ;  /* 0x0000000000117919 */ /* 0x000ee20000002100 */
[----:B------:R-:W-:Y:S01]  /*0060*/  CS2R R10, SRZ ;  /* 0x00000000000a7805 */ /* 0x000fe2000001ff00 */
[----:B------:R-:W-:Y:S01]  /*0070*/  UIADD3 UR5, UPT, UPT, UR4, 0x2000, URZ ;  /* 0x0000200004057890 */ /* 0x000fe2000fffe0ff */
[----:B------:R-:W4:Y:S01]  /*0080*/  S2R R21, SR_CTAID.Y ;  /* 0x0000000000157919 */ /* 0x000f220000002600 */
[----:B------:R-:W5:Y:S01]  /*0090*/  S2R R6, SR_CTAID.X ;  /* 0x0000000000067919 */ /* 0x000f620000002500 */
[----:B--2---:R-:W-:Y:S01]  /*00a0*/  IMAD.U32 R0, RZ, RZ, UR7 ;  /* 0x00000007ff007e24 */ /* 0x004fe2000f8e00ff */
[----:B-1----:R-:W-:-:S04]  /*00b0*/  ULEA UR4, UR6, UR4, 0x18 ;  /* 0x0000000406047291 */ /* 0x002fc8000f8ec0ff */
[----:B------:R-:W-:Y:S01]  /*00c0*/  ISETP.GE.AND P0, PT, R0, -0x1e, PT ;  /* 0xffffffe20000780c */ /* 0x000fe20003f06270 */
[----:B------:R-:W-:Y:S01]  /*00d0*/  ULEA UR5, UR6, UR5, 0x18 ;  /* 0x0000000506057291 */ /* 0x000fe2000f8ec0ff */
[----:B------:R-:W1:Y:S01]  /*00e0*/  LDCU.64 UR6, c[0x0][0x358] ;  /* 0x00006b00ff0677ac */ /* 0x000e620008000a00 */
[----:B0-----:R-:W-:-:S04]  /*00f0*/  LEA R19, R7, UR4, 0x8 ;  /* 0x0000000407137c11 */ /* 0x001fc8000f8e40ff */
[----:B------:R-:W-:Y:S01]  /*0100*/  LEA R16, R7, UR5, 0x8 ;  /* 0x0000000507107c11 */ /* 0x000fe2000f8e40ff */
[----:B---3--:R-:W-:-:S04]  /*0110*/  IMAD R18, R17, 0x8, R19 ;  /* 0x0000000811127824 */ /* 0x008fc800078e0213 */
[----:B------:R-:W-:Y:S02]  /*0120*/  IMAD R16, R17, 0x8, R16 ;  /* 0x0000000811107824 */ /* 0x000fe400078e0210 */
[----:B----4-:R-:W-:Y:S01]  /*0130*/  IMAD R21, R21, 0x20, R7 ;  /* 0x0000002015157824 */ /* 0x010fe200078e0207 */
[----:B------:R0:W-:Y:S01]  /*0140*/  STS.64 [R18], RZ ;  /* 0x000000ff12007388 */ /* 0x0001e20000000a00 */
[----:B-----5:R-:W-:-:S03]  /*0150*/  IMAD R20, R6, 0x20, R17 ;  /* 0x0000002006147824 */ /* 0x020fc600078e0211 */
[----:B------:R0:W-:Y:S01]  /*0160*/  STS.64 [R16], RZ ;  /* 0x000000ff10007388 */ /* 0x0001e20000000a00 */
[----:B-1----:R-:W-:Y:S05]  /*0170*/  @!P0 BRA `(.L_x_0) ;  /* 0x0000000400cc8947 */ /* 0x002fea0003800000 */
[----:B------:R-:W1:Y:S01]  /*0180*/  LDC R2, c[0x0][0x398] ;  /* 0x0000e600ff027b82 */ /* 0x000e620000000800 */
[----:B------:R-:W-:Y:S01]  /*0190*/  VIADD R3, R0, 0xffffffff ;  /* 0xffffffff00037836 */ /* 0x000fe20000000000 */
[----:B------:R-:W-:Y:S01]  /*01a0*/  CS2R R10, SRZ ;  /* 0x00000000000a7805 */ /* 0x000fe2000001ff00 */
[----:B------:R-:W-:-:S03]  /*01b0*/  IMAD R5, R7, R0, R17 ;  /* 0x0000000007057224 */ /* 0x000fc600078e0211 */
[----:B------:R-:W-:Y:S01]  /*01c0*/  SHF.R.S32.HI R4, RZ, 0x1f, R3 ;  /* 0x0000001fff047819 */ /* 0x000fe20000011403 */
[----:B------:R-:W-:Y:S01]  /*01d0*/  IMAD R5, R6, 0x20, R5 ;  /* 0x0000002006057824 */ /* 0x000fe200078e0205 */
[----:B------:R-:W-:Y:S02]  /*01e0*/  LEA R6, R17, UR5, 0x3 ;  /* 0x0000000511067c11 */ /* 0x000fe4000f8e18ff */
[----:B------:R-:W-:Y:S01]  /*01f0*/  LEA.HI R4, R4, R3, RZ, 0x5 ;  /* 0x0000000304047211 */ /* 0x000fe200078f28ff */
[----:B------:R-:W-:-:S03]  /*0200*/  IMAD R3, R21, R0, R17 ;  /* 0x0000000015037224 */ /* 0x000fc600078e0211 */
[----:B------:R-:W-:-:S04]  /*0210*/  SHF.R.S32.HI R4, RZ, 0x5, R4 ;  /* 0x00000005ff047819 */ /* 0x000fc80000011404 */
[----:B------:R-:W-:-:S07]  /*0220*/  IADD3 R4, PT, PT, -R4, RZ, RZ ;  /* 0x000000ff04047210 */ /* 0x000fce0007ffe1ff */
.L_x_1:
[----:B-1----:R-:W-:Y:S01]  /*0230*/  IMAD.MOV.U32 R0, RZ, RZ, R2 ;  /* 0x000000ffff007224 */ /* 0x002fe200078e0002 */
[----:B------:R-:W-:Y:S02]  /*0240*/  VIMNMX R9, PT, PT, R21, R17, !PT ;  /* 0x0000001115097248 */ /* 0x000fe40007fe0100 */
[----:B------:R-:W-:Y:S02]  /*0250*/  CS2R R28, SRZ ;  /* 0x00000000001c7805 */ /* 0x000fe4000001ff00 */
[----:B------:R-:W-:Y:S02]  /*0260*/  VIMNMX R13, PT, PT, R20, R7, !PT ;  /* 0x00000007140d7248 */ /* 0x000fe40007fe0100 */
[----:B------:R-:W-:Y:S02]  /*0270*/  CS2R R26, SRZ ;  /* 0x00000000001a7805 */ /* 0x000fe4000001ff00 */
[-C--:B------:R-:W-:Y:S02]  /*0280*/  ISETP.GE.AND P0, PT, R9, R0.reuse, PT ;  /* 0x000000000900720c */ /* 0x080fe40003f06270 */
[----:B------:R-:W-:-:S11]  /*0290*/  ISETP.GE.AND P1, PT, R13, R0, PT ;  /* 0x000000000d00720c */ /* 0x000fd60003f26270 */
[----:B------:R-:W1:Y:S08]  /*02a0*/  @!P0 LDC.64 R12, c[0x0][0x380] ;  /* 0x0000e000ff0c8b82 */ /* 0x000e700000000a00 */
[----:B------:R-:W2:Y:S01]  /*02b0*/  @!P1 LDC.64 R8, c[0x0][0x388] ;  /* 0x0000e200ff089b82 */ /* 0x000ea20000000a00 */
[----:B-1----:R-:W-:-:S05]  /*02c0*/  @!P0 IMAD.WIDE R14, R3, 0x8, R12 ;  /* 0x00000008030e8825 */ /* 0x002fca00078e020c */
[----:B------:R-:W3:Y:S01]  /*02d0*/  @!P0 LDG.E.64 R28, desc[UR6][R14.64] ;  /* 0x000000060e1c8981 */ /* 0x000ee2000c1e1b00 */
[----:B--2---:R-:W-:-:S05]  /*02e0*/  @!P1 IMAD.WIDE R8, R5, 0x8, R8 ;  /* 0x0000000805089825 */ /* 0x004fca00078e0208 */
[----:B------:R-:W2:Y:S04]  /*02f0*/  @!P1 LDG.E.64 R26, desc[UR6][R8.64] ;  /* 0x00000006081a9981 */ /* 0x000ea8000c1e1b00 */
[----:B---3--:R-:W-:Y:S04]  /*0300*/  STS.64 [R18], R28 ;  /* 0x0000001c12007388 */ /* 0x008fe80000000a00 */
[----:B--2---:R-:W-:Y:S01]  /*0310*/  STS.64 [R16], R26 ;  /* 0x0000001a10007388 */ /* 0x004fe20000000a00 */
[----:B------:R-:W-:Y:S06]  /*0320*/  BAR.SYNC.DEFER_BLOCKING 0x0 ;  /* 0x0000000000007b1d */ /* 0x000fec0000010000 */
[----:B------:R-:W-:Y:S04]  /*0330*/  LDS.64 R24, [R6] ;  /* 0x0000000006187984 */ /* 0x000fe80000000a00 */
[----:B------:R-:W1:Y:S04]  /*0340*/  LDS.128 R12, [R19] ;  /* 0x00000000130c7984 */ /* 0x000e680000000c00 */
[----:B------:R-:W2:Y:S01]  /*0350*/  LDS.64 R22, [R6+0x100] ;  /* 0x0001000006167984 */ /* 0x000ea20000000a00 */
[----:B-1----:R-:W-:-:S03]  /*0360*/  DFMA R24, R12, R24, R10 ;  /* 0x000000180c18722b */ /* 0x002fc6000000000a */
[----:B------:R-:W-:Y:S04]  /*0370*/  LDS.64 R12, [R6+0x200] ;  /* 0x00020000060c7984 */ /* 0x000fe80000000a00 */
[----:B------:R-:W1:Y:S01]  /*0380*/  LDS.128 R8, [R19+0x10] ;  /* 0x0000100013087984 */ /* 0x000e620000000c00 */
[----:B--2---:R-:W-:-:S03]  /*0390*/  DFMA R14, R22, R14, R24 ;  /* 0x0000000e160e722b */ /* 0x004fc60000000018 */
[----:B------:R-:W2:Y:S04]  /*03a0*/  LDS.64 R22, [R6+0x300] ;  /* 0x0003000006167984 */ /* 0x000ea80000000a00 */
[----:B------:R-:W-:Y:S01]  /*03b0*/  LDS.64 R24, [R6+0x400] ;  /* 0x0004000006187984 */ /* 0x000fe20000000a00 */
[----:B-1----:R-:W-:-:S03]  /*03c0*/  DFMA R8, R8, R12, R14 ;  /* 0x0000000c0808722b */ /* 0x002fc6000000000e */
[----:B------:R-:W1:Y:S05]  /*03d0*/  LDS.128 R12, [R19+0x20] ;  /* 0x00002000130c7984 */ /* 0x000e6a0000000c00 */
[----:B--2---:R-:W-:Y:S01]  /*03e0*/  DFMA R8, R22, R10, R8 ;  /* 0x0000000a1608722b */ /* 0x004fe20000000008 */
[----:B------:R-:W2:Y:S07]  /*03f0*/  LDS.64 R22, [R6+0x500] ;  /* 0x0005000006167984 */ /* 0x000eae0000000a00 */
[----:B-1----:R-:W-:Y:S01]  /*0400*/  DFMA R24, R12, R24, R8 ;  /* 0x000000180c18722b */ /* 0x002fe20000000008 */
[----:B------:R-:W-:Y:S04]  /*0410*/  LDS.64 R12, [R6+0x600] ;  /* 0x00060000060c7984 */ /* 0x000fe80000000a00 */
[----:B------:R-:W1:Y:S03]  /*0420*/  LDS.128 R8, [R19+0x30] ;  /* 0x0000300013087984 */ /* 0x000e660000000c00 */
[----:B--2---:R-:W-:Y:S01]  /*0430*/  DFMA R14, R22, R14, R24 ;  /* 0x0000000e160e722b */ /* 0x004fe20000000018 */
[----:B------:R-:W2:Y:S04]  /*0440*/  LDS.64 R22, [R6+0x700] ;  /* 0x0007000006167984 */ /* 0x000ea80000000a00 */
[----:B------:R-:W-:Y:S03]  /*0450*/  LDS.64 R24, [R6+0x800] ;  /* 0x0008000006187984 */ /* 0x000fe60000000a00 */
[----:B-1----:R-:W-:-:S02]  /*0460*/  DFMA R8, R8, R12, R14 ;  /* 0x0000000c0808722b */ /* 0x002fc4000000000e */
[----:B------:R-:W1:Y:S06]  /*0470*/  LDS.128 R12, [R19+0x40] ;  /* 0x00004000130c7984 */ /* 0x000e6c0000000c00 */
        /* <DEDUP_REMOVED lines=51> */
[----:B------:R-:W2:Y:S01]  /*07b0*/  LDS.64 R22, [R6+0x1d00] ;  /* 0x001d000006167984 */ /* 0x000ea20000000a00 */
[----:B------:R-:W-:-:S06]  /*07c0*/  VIADD R4, R4, 0x1 ;  /* 0x0000000104047836 */ /* 0x000fcc0000000000 */
[----:B-1----:R-:W-:Y:S01]  /*07d0*/  DFMA R24, R12, R24, R8 ;  /* 0x000000180c18722b */ /* 0x002fe20000000008 */
[----:B------:R-:W-:Y:S04]  /*07e0*/  LDS.64 R12, [R6+0x1e00] ;  /* 0x001e0000060c7984 */ /* 0x000fe80000000a00 */
[----:B------:R-:W1:Y:S03]  /*07f0*/  LDS.128 R8, [R19+0xf0] ;  /* 0x0000f00013087984 */ /* 0x000e660000000c00 */
[----:B--2---:R-:W-:Y:S01]  /*0800*/  DFMA R22, R22, R14, R24 ;  /* 0x0000000e1616722b */ /* 0x004fe20000000018 */
[----:B------:R-:W2:Y:S01]  /*0810*/  LDS.64 R14, [R6+0x1f00] ;  /* 0x001f0000060e7984 */ /* 0x000ea20000000a00 */
[----:B------:R-:W-:Y:S01]  /*0820*/  BAR.SYNC.DEFER_BLOCKING 0x0 ;  /* 0x0000000000007b1d */ /* 0x000fe20000010000 */
[----:B------:R-:W-:Y:S01]  /*0830*/  ISETP.NE.AND P0, PT, R4, 0x1, PT ;  /* 0x000000010400780c */ /* 0x000fe20003f05270 */
[----:B------:R-:W-:Y:S01]  /*0840*/  VIADD R7, R7, 0x20 ;  /* 0x0000002007077836 */ /* 0x000fe20000000000 */
[----:B------:R-:W-:Y:S01]  /*0850*/  IADD3 R17, PT, PT, R17, 0x20, RZ ;  /* 0x0000002011117810 */ /* 0x000fe20007ffe0ff */
[----:B------:R-:W-:-:S02]  /*0860*/  VIADD R3, R3, 0x20 ;  /* 0x0000002003037836 */ /* 0x000fc40000000000 */
[----:B------:R-:W-:Y:S01]  /*0870*/  IMAD R5, R0, 0x20, R5 ;  /* 0x0000002000057824 */ /* 0x000fe200078e0205 */
[----:B-1----:R-:W-:-:S08]  /*0880*/  DFMA R8, R8, R12, R22 ;  /* 0x0000000c0808722b */ /* 0x002fd00000000016 */
[----:B--2---:R-:W-:Y:S01]  /*0890*/  DFMA R10, R14, R10, R8 ;  /* 0x0000000a0e0a722b */ /* 0x004fe20000000008 */
[----:B------:R-:W-:Y:S10]  /*08a0*/  @P0 BRA `(.L_x_1) ;  /* 0xfffffff800600947 */ /* 0x000ff4000383ffff */
.L_x_0:
[----:B------:R-:W-:-:S04]  /*08b0*/  VIMNMX R3, PT, PT, R21, R20, !PT ;  /* 0x0000001415037248 */ /* 0x000fc80007fe0100 */
[----:B------:R-:W-:-:S13]  /*08c0*/  ISETP.GE.AND P0, PT, R3, R0, PT ;  /* 0x000000000300720c */ /* 0x000fda0003f06270 */
[----:B------:R-:W-:Y:S05]  /*08d0*/  @P0 EXIT ;  /* 0x000000000000094d */ /* 0x000fea0003800000 */
[----:B------:R-:W1:Y:S01]  /*08e0*/  LDC.64 R2, c[0x0][0x390] ;  /* 0x0000e400ff027b82 */ /* 0x000e620000000a00 */
[----:B------:R-:W-:-:S04]  /*08f0*/  IMAD R21, R21, R0, R20 ;  /* 0x0000000015157224 */ /* 0x000fc800078e0214 */
[----:B-1----:R-:W-:-:S05]  /*0900*/  IMAD.WIDE.U32 R2, R21, 0x8, R2 ;  /* 0x0000000815027825 */ /* 0x002fca00078e0002 */
[----:B------:R-:W-:Y:S01]  /*0910*/  STG.E.64 desc[UR6][R2.64], R10 ;  /* 0x0000000a02007986 */ /* 0x000fe2000c101b06 */
[----:B------:R-:W-:Y:S05]  /*0920*/  EXIT ;  /* 0x000000000000794d */ /* 0x000fea0003800000 */
.L_x_2:
[----:B------:R-:W-:-:S00]  /*0930*/  BRA `(.L_x_2) ;  /* 0xfffffffc00fc7947 */ /* 0x000fc0000383ffff */
[----:B------:R-:W-:-:S00]  /*0940*/  NOP ;  /* 0x0000000000007918 */ /* 0x000fc00000000000 */
        /* <DEDUP_REMOVED lines=11> */
.L_x_3:


//--------------------- .nv.shared._Z11mult_MatrizPdS_S_i --------------------------
	.section	.nv.shared._Z11mult_MatrizPdS_S_i,"aw",@nobits
	.sectionflags	@""
	.align	8
.nv.shared._Z11mult_MatrizPdS_S_i:
	.zero		17408


//--------------------- .nv.shared.reserved.0     --------------------------
	.section	.nv.shared.reserved.0,"aw",@nobits
	.weak		__nv_reservedSMEM_offset_0_alias
	.size		__nv_reservedSMEM_offset_0_alias, 0, 64
	.other		__nv_reservedSMEM_offset_0_alias,@"STO_CUDA_RESERVED_SHARED STV_DEFAULT"
__nv_reservedSMEM_offset_0_alias:
	.zero		0
	.zero		64


//--------------------- .nv.constant0._Z11mult_MatrizPdS_S_i --------------------------
	.section	.nv.constant0._Z11mult_MatrizPdS_S_i,"a",@progbits
	.sectionflags	@""
	.align	4
.nv.constant0._Z11mult_MatrizPdS_S_i:
	.zero		924


//--------------------- SYMBOLS --------------------------

	.type		.nv.reservedSmem.offset0,@object
	.size		.nv.reservedSmem.offset0,0x4
	.type		.nv.reservedSmem.cap,@object
	.size		.nv.reservedSmem.cap,0x4
